//
// Generated by NVIDIA NVVM Compiler
//
// Compiler Build ID: CL-36424714
// Cuda compilation tools, release 13.0, V13.0.88
// Based on NVVM 20.0.0
//

.version 9.0
.target sm_100
.address_size 64

	// .globl	_Z10vector_addPfS_S_i

.visible .entry _Z10vector_addPfS_S_i(
	.param .u64 .ptr .align 1 _Z10vector_addPfS_S_i_param_0,
	.param .u64 .ptr .align 1 _Z10vector_addPfS_S_i_param_1,
	.param .u64 .ptr .align 1 _Z10vector_addPfS_S_i_param_2,
	.param .u32 _Z10vector_addPfS_S_i_param_3
)
{
	.reg .pred 	%p<2>;
	.reg .b32 	%r<12>;
	.reg .b32 	%f<4>;
	.reg .b64 	%rd<11>;

	ld.param.u64 	%rd1, [_Z10vector_addPfS_S_i_param_0];
	ld.param.u64 	%rd2, [_Z10vector_addPfS_S_i_param_1];
	ld.param.u64 	%rd3, [_Z10vector_addPfS_S_i_param_2];
	ld.param.u32 	%r2, [_Z10vector_addPfS_S_i_param_3];
	mov.u32 	%r3, %ctaid.x;
	mov.u32 	%r4, %nctaid.y;
	mov.u32 	%r5, %ctaid.y;
	mad.lo.s32 	%r6, %r3, %r4, %r5;
	mov.u32 	%r7, %ntid.x;
	mov.u32 	%r8, %ntid.y;
	mov.u32 	%r9, %tid.x;
	mov.u32 	%r10, %tid.y;
	mad.lo.s32 	%r11, %r6, %r7, %r9;
	mad.lo.s32 	%r1, %r11, %r8, %r10;
	setp.ge.s32 	%p1, %r1, %r2;
	@%p1 bra 	$L__BB0_2;
	cvta.to.global.u64 	%rd4, %rd1;
	cvta.to.global.u64 	%rd5, %rd2;
	cvta.to.global.u64 	%rd6, %rd3;
	mul.wide.s32 	%rd7, %r1, 4;
	add.s64 	%rd8, %rd4, %rd7;
	ld.global.f32 	%f1, [%rd8];
	add.s64 	%rd9, %rd5, %rd7;
	ld.global.f32 	%f2, [%rd9];
	add.f32 	%f3, %f1, %f2;
	add.s64 	%rd10, %rd6, %rd7;
	st.global.f32 	[%rd10], %f3;
$L__BB0_2:
	ret;

}


// ===== COMPILED SASS (sm_100) =====

	.target	sm_100

	.elftype	@"ET_EXEC"


//--------------------- .note.nv.tkinfo           --------------------------
	.section	.note.nv.tkinfo,"",@"SHT_NOTE"
	.sectionflags	@"SHF_NOTE_NV_TKINFO"
	.tkinfo
        /*0018*/ 	.word	0x00000002
        /*0030*/ 	.string	""
        /*0030*/ 	.string	"ptxas"
        /*0030*/ 	.string	"Cuda compilation tools, release 13.0, V13.0.88"
        /*0030*/ 	.string	"Build cuda_13.0.r13.0/compiler.36424714_0"
        /*0030*/ 	.string	"-arch sm_100 -m 64 "



//--------------------- .note.nv.cuinfo           --------------------------
	.section	.note.nv.cuinfo,"",@"SHT_NOTE"
	.sectionflags	@"SHF_NOTE_NV_CUINFO"
        /*0018*/ 	.short	0x0002
        /*001a*/ 	.short	0x0064
        /*001c*/ 	.short	0x0082
	.zero		2


//--------------------- .nv.info                  --------------------------
	.section	.nv.info,"",@"SHT_CUDA_INFO"
	.align	4


	//----- nvinfo : EIATTR_REGCOUNT
	.align		4
        /*0000*/ 	.byte	0x04, 0x2f
        /*0002*/ 	.short	(.L_1 - .L_0)
	.align		4
.L_0:
        /*0004*/ 	.word	index@(_Z10vector_addPfS_S_i)
        /*0008*/ 	.word	0x0000000c


	//----- nvinfo : EIATTR_FRAME_SIZE
	.align		4
.L_1:
        /*000c*/ 	.byte	0x04, 0x11
        /*000e*/ 	.short	(.L_3 - .L_2)
	.align		4
.L_2:
        /*0010*/ 	.word	index@(_Z10vector_addPfS_S_i)
        /*0014*/ 	.word	0x00000000


	//----- nvinfo : EIATTR_MIN_STACK_SIZE
	.align		4
.L_3:
        /*0018*/ 	.byte	0x04, 0x12
        /*001a*/ 	.short	(.L_5 - .L_4)
	.align		4
.L_4:
        /*001c*/ 	.word	index@(_Z10vector_addPfS_S_i)
        /*0020*/ 	.word	0x00000000
.L_5:


//--------------------- .nv.compat                --------------------------
	.section	.nv.compat,"",@"SHT_CUDA_COMPAT_INFO"
	.align	4
        /*0000*/ 	.byte	0x02, 0x09, 0x00, 0x00, 0x02, 0x02, 0x01, 0x00, 0x02, 0x05, 0x05, 0x00, 0x03, 0x07, 0x01, 0x01
        /*0010*/ 	.byte	0x02, 0x03, 0x00, 0x00, 0x02, 0x06, 0x01, 0x00, 0x04, 0x0b, 0x08, 0x00, 0x09, 0x00, 0x00, 0x00
        /*0020*/ 	.byte	0x00, 0x00, 0x00, 0x00


//--------------------- .nv.info._Z10vector_addPfS_S_i --------------------------
	.section	.nv.info._Z10vector_addPfS_S_i,"",@"SHT_CUDA_INFO"
	.sectionflags	@""
	.align	4


	//----- nvinfo : EIATTR_CUDA_API_VERSION
	.align		4
        /*0000*/ 	.byte	0x04, 0x37
        /*0002*/ 	.short	(.L_7 - .L_6)
.L_6:
        /*0004*/ 	.word	0x00000082


	//----- nvinfo : EIATTR_KPARAM_INFO
	.align		4
.L_7:
        /*0008*/ 	.byte	0x04, 0x17
        /*000a*/ 	.short	(.L_9 - .L_8)
.L_8:
        /*000c*/ 	.word	0x00000000
        /*0010*/ 	.short	0x0003
        /*0012*/ 	.short	0x0018
        /*0014*/ 	.byte	0x00, 0xf0, 0x11, 0x00


	//----- nvinfo : EIATTR_KPARAM_INFO
	.align		4
.L_9:
        /*0018*/ 	.byte	0x04, 0x17
        /*001a*/ 	.short	(.L_11 - .L_10)
.L_10:
        /*001c*/ 	.word	0x00000000
        /*0020*/ 	.short	0x0002
        /*0022*/ 	.short	0x0010
        /*0024*/ 	.byte	0x00, 0xf5, 0x21, 0x00


	//----- nvinfo : EIATTR_KPARAM_INFO
	.align		4
.L_11:
        /*0028*/ 	.byte	0x04, 0x17
        /*002a*/ 	.short	(.L_13 - .L_12)
.L_12:
        /*002c*/ 	.word	0x00000000
        /*0030*/ 	.short	0x0001
        /*0032*/ 	.short	0x0008
        /*0034*/ 	.byte	0x00, 0xf5, 0x21, 0x00


	//----- nvinfo : EIATTR_KPARAM_INFO
	.align		4
.L_13:
        /*0038*/ 	.byte	0x04, 0x17
        /*003a*/ 	.short	(.L_15 - .L_14)
.L_14:
        /*003c*/ 	.word	0x00000000
        /*0040*/ 	.short	0x0000
        /*0042*/ 	.short	0x0000
        /*0044*/ 	.byte	0x00, 0xf5, 0x21, 0x00


	//----- nvinfo : EIATTR_SPARSE_MMA_MASK
	.align		4
.L_15:
        /*0048*/ 	.byte	0x03, 0x50
        /*004a*/ 	.short	0x0000


	//----- nvinfo : EIATTR_MAXREG_COUNT
	.align		4
        /*004c*/ 	.byte	0x03, 0x1b
        /*004e*/ 	.short	0x00ff


	//----- nvinfo : EIATTR_MERCURY_ISA_VERSION
	.align		4
        /*0050*/ 	.byte	0x03, 0x5f
        /*0052*/ 	.short	0x0101


	//----- nvinfo : EIATTR_VRC_CTA_INIT_COUNT
	.align		4
        /*0054*/ 	.byte	0x02, 0x4a
	.zero		1
	.zero		1


	//----- nvinfo : EIATTR_EXIT_INSTR_OFFSETS
	.align		4
        /*0058*/ 	.byte	0x04, 0x1c
        /*005a*/ 	.short	(.L_17 - .L_16)


	//   ....[0]....
.L_16:
        /*005c*/ 	.word	0x000000d0


	//   ....[1]....
        /*0060*/ 	.word	0x00000190


	//----- nvinfo : EIATTR_CBANK_PARAM_SIZE
	.align		4
.L_17:
        /*0064*/ 	.byte	0x03, 0x19
        /*0066*/ 	.short	0x001c


	//----- nvinfo : EIATTR_PARAM_CBANK
	.align		4
        /*0068*/ 	.byte	0x04, 0x0a
        /*006a*/ 	.short	(.L_19 - .L_18)
	.align		4
.L_18:
        /*006c*/ 	.word	index@(.nv.constant0._Z10vector_addPfS_S_i)
        /*0070*/ 	.short	0x0380
        /*0072*/ 	.short	0x001c


	//----- nvinfo : EIATTR_SW_WAR
	.align		4
.L_19:
        /*0074*/ 	.byte	0x04, 0x36
        /*0076*/ 	.short	(.L_21 - .L_20)
.L_20:
        /*0078*/ 	.word	0x00000008
.L_21:


//--------------------- .nv.callgraph             --------------------------
	.section	.nv.callgraph,"",@"SHT_CUDA_CALLGRAPH"
	.align	4
	.sectionentsize	8
	.align		4
        /*0000*/ 	.word	0x00000000
	.align		4
        /*0004*/ 	.word	0xffffffff
	.align		4
        /*0008*/ 	.word	0x00000000
	.align		4
        /*000c*/ 	.word	0xfffffffe
	.align		4
        /*0010*/ 	.word	0x00000000
	.align		4
        /*0014*/ 	.word	0xfffffffd
	.align		4
        /*0018*/ 	.word	0x00000000
	.align		4
        /*001c*/ 	.word	0xfffffffc


//--------------------- .text._Z10vector_addPfS_S_i --------------------------
	.section	.text._Z10vector_addPfS_S_i,"ax",@progbits
	.align	128
        .global         _Z10vector_addPfS_S_i
        .type           _Z10vector_addPfS_S_i,@function
        .size           _Z10vector_addPfS_S_i,(.L_x_1 - _Z10vector_addPfS_S_i)
        .other          _Z10vector_addPfS_S_i,@"STO_CUDA_ENTRY STV_DEFAULT"
_Z10vector_addPfS_S_i:
.text._Z10vector_addPfS_S_i:
[----:B------:R-:W-:Y:S01]  /*0000*/  LDC R1, c[0x0][0x37c] ;  /* 0x0000df00ff017b82 */ /* 0x000fe20000000800 */
[----:B------:R-:W0:Y:S07]  /*0010*/  S2R R3, SR_TID.X ;  /* 0x0000000000037919 */ /* 0x000e2e0000002100 */
[----:B------:R-:W-:Y:S01]  /*0020*/  S2UR UR4, SR_CTAID.X ;  /* 0x00000000000479c3 */ /* 0x000fe20000002500 */
[----:B------:R-:W1:Y:S01]  /*0030*/  LDCU UR5, c[0x0][0x374] ;  /* 0x00006e80ff0577ac */ /* 0x000e620008000800 */
[----:B------:R-:W2:Y:S01]  /*0040*/  S2R R9, SR_TID.Y ;  /* 0x0000000000097919 */ /* 0x000ea20000002200 */
[----:B------:R-:W3:Y:S05]  /*0050*/  LDCU UR8, c[0x0][0x398] ;  /* 0x00007300ff0877ac */ /* 0x000eea0008000800 */
[----:B------:R-:W1:Y:S08]  /*0060*/  S2UR UR6, SR_CTAID.Y ;  /* 0x00000000000679c3 */ /* 0x000e700000002600 */
[----:B------:R-:W0:Y:S01]  /*0070*/  LDC R0, c[0x0][0x360] ;  /* 0x0000d800ff007b82 */ /* 0x000e220000000800 */
[----:B------:R-:W2:Y:S01]  /*0080*/  LDCU UR7, c[0x0][0x364] ;  /* 0x00006c80ff0777ac */ /* 0x000ea20008000800 */
[----:B-1----:R-:W-:-:S06]  /*0090*/  UIMAD UR4, UR4, UR5, UR6 ;  /* 0x00000005040472a4 */ /* 0x002fcc000f8e0206 */
[----:B0-----:R-:W-:-:S04]  /*00a0*/  IMAD R0, R0, UR4, R3 ;  /* 0x0000000400007c24 */ /* 0x001fc8000f8e0203 */
[----:B--2---:R-:W-:-:S05]  /*00b0*/  IMAD R9, R0, UR7, R9 ;  /* 0x0000000700097c24 */ /* 0x004fca000f8e0209 */
[----:B---3--:R-:W-:-:S13]  /*00c0*/  ISETP.GE.AND P0, PT, R9, UR8, PT ;  /* 0x0000000809007c0c */ /* 0x008fda000bf06270 */
[----:B------:R-:W-:Y:S05]  /*00d0*/  @P0 EXIT ;  /* 0x000000000000094d */ /* 0x000fea0003800000 */
[----:B------:R-:W0:Y:S01]  /*00e0*/  LDC.64 R2, c[0x0][0x380] ;  /* 0x0000e000ff027b82 */ /* 0x000e220000000a00 */
[----:B------:R-:W1:Y:S07]  /*00f0*/  LDCU.64 UR4, c[0x0][0x358] ;  /* 0x00006b00ff0477ac */ /* 0x000e6e0008000a00 */
[----:B------:R-:W2:Y:S08]  /*0100*/  LDC.64 R4, c[0x0][0x388] ;  /* 0x0000e200ff047b82 */ /* 0x000eb00000000a00 */
[----:B------:R-:W3:Y:S01]  /*0110*/  LDC.64 R6, c[0x0][0x390] ;  /* 0x0000e400ff067b82 */ /* 0x000ee20000000a00 */
[----:B0-----:R-:W-:-:S06]  /*0120*/  IMAD.WIDE R2, R9, 0x4, R2 ;  /* 0x0000000409027825 */ /* 0x001fcc00078e0202 */
[----:B-1----:R-:W4:Y:S01]  /*0130*/  LDG.E R2, desc[UR4][R2.64] ;  /* 0x0000000402027981 */ /* 0x002f22000c1e1900 */
[----:B--2---:R-:W-:-:S06]  /*0140*/  IMAD.WIDE R4, R9, 0x4, R4 ;  /* 0x0000000409047825 */ /* 0x004fcc00078e0204 */
[----:B------:R-:W4:Y:S01]  /*0150*/  LDG.E R5, desc[UR4][R4.64] ;  /* 0x0000000404057981 */ /* 0x000f22000c1e1900 */
[----:B---3--:R-:W-:-:S04]  /*0160*/  IMAD.WIDE R6, R9, 0x4, R6 ;  /* 0x0000000409067825 */ /* 0x008fc800078e0206 */
[----:B----4-:R-:W-:-:S05]  /*0170*/  FADD R9, R2, R5 ;  /* 0x0000000502097221 */ /* 0x010fca0000000000 */
[----:B------:R-:W-:Y:S01]  /*0180*/  STG.E desc[UR4][R6.64], R9 ;  /* 0x0000000906007986 */ /* 0x000fe2000c101904 */
[----:B------:R-:W-:Y:S05]  /*0190*/  EXIT ;  /* 0x000000000000794d */ /* 0x000fea0003800000 */
.L_x_0:
[----:B------:R-:W-:-:S00]  /*01a0*/  BRA `(.L_x_0) ;  /* 0xfffffffc00fc7947 */ /* 0x000fc0000383ffff */
[----:B------:R-:W-:-:S00]  /*01b0*/  NOP ;  /* 0x0000000000007918 */ /* 0x000fc00000000000 */
        /* <DEDUP_REMOVED lines=12> */
.L_x_1:


//--------------------- .nv.shared.reserved.0     --------------------------
	.section	.nv.shared.reserved.0,"aw",@nobits
	.weak		__nv_reservedSMEM_offset_0_alias
	.size		__nv_reservedSMEM_offset_0_alias, 0, 64
	.other		__nv_reservedSMEM_offset_0_alias,@"STO_CUDA_RESERVED_SHARED STV_DEFAULT"
__nv_reservedSMEM_offset_0_alias:
	.zero		0
	.zero		64


//--------------------- .nv.constant0._Z10vector_addPfS_S_i --------------------------
	.section	.nv.constant0._Z10vector_addPfS_S_i,"a",@progbits
	.sectionflags	@""
	.align	4
.nv.constant0._Z10vector_addPfS_S_i:
	.zero		924


//--------------------- SYMBOLS --------------------------

	.type		.nv.reservedSmem.offset0,@object
	.size		.nv.reservedSmem.offset0,0x4
